//
// Generated by NVIDIA NVVM Compiler
//
// Compiler Build ID: CL-36424714
// Cuda compilation tools, release 13.0, V13.0.88
// Based on NVVM 20.0.0
//

.version 9.0
.target sm_100
.address_size 64

	// .globl	_Z7mov_upKPiS_ii

.visible .entry _Z7mov_upKPiS_ii(
	.param .u64 .ptr .align 1 _Z7mov_upKPiS_ii_param_0,
	.param .u64 .ptr .align 1 _Z7mov_upKPiS_ii_param_1,
	.param .u32 _Z7mov_upKPiS_ii_param_2,
	.param .u32 _Z7mov_upKPiS_ii_param_3
)
{
	.reg .pred 	%p<4>;
	.reg .b32 	%r<9>;
	.reg .b64 	%rd<13>;

	ld.param.u64 	%rd2, [_Z7mov_upKPiS_ii_param_0];
	ld.param.u64 	%rd3, [_Z7mov_upKPiS_ii_param_1];
	ld.param.u32 	%r5, [_Z7mov_upKPiS_ii_param_2];
	cvta.to.global.u64 	%rd1, %rd3;
	mov.u32 	%r6, %ctaid.x;
	mov.u32 	%r7, %tid.x;
	mad.lo.s32 	%r1, %r5, %r6, %r7;
	sub.s32 	%r2, %r1, %r5;
	setp.lt.s32 	%p1, %r1, %r5;
	@%p1 bra 	$L__BB0_5;
	cvta.to.global.u64 	%rd4, %rd2;
	mul.wide.s32 	%rd5, %r1, 4;
	add.s64 	%rd6, %rd4, %rd5;
	ld.global.u32 	%r3, [%rd6];
	mul.wide.s32 	%rd7, %r2, 4;
	add.s64 	%rd8, %rd4, %rd7;
	ld.global.u32 	%r4, [%rd8];
	setp.ne.s32 	%p2, %r3, %r4;
	@%p2 bra 	$L__BB0_3;
	shl.b32 	%r8, %r3, 1;
	add.s64 	%rd12, %rd1, %rd7;
	st.global.u32 	[%rd12], %r8;
	bra.uni 	$L__BB0_5;
$L__BB0_3:
	setp.ne.s32 	%p3, %r4, 0;
	@%p3 bra 	$L__BB0_5;
	add.s64 	%rd10, %rd1, %rd7;
	st.global.u32 	[%rd10], %r3;
$L__BB0_5:
	ret;

}
	// .globl	_Z9mov_downKPPi
.visible .entry _Z9mov_downKPPi(
	.param .u64 .ptr .align 1 _Z9mov_downKPPi_param_0
)
{


	ret;

}
	// .globl	_Z9mov_leftKPPi
.visible .entry _Z9mov_leftKPPi(
	.param .u64 .ptr .align 1 _Z9mov_leftKPPi_param_0
)
{


	ret;

}
	// .globl	_Z10mov_rightKPPi
.visible .entry _Z10mov_rightKPPi(
	.param .u64 .ptr .align 1 _Z10mov_rightKPPi_param_0
)
{


	ret;

}


// ===== COMPILED SASS (sm_100) =====

	.target	sm_100

	.elftype	@"ET_EXEC"


//--------------------- .note.nv.tkinfo           --------------------------
	.section	.note.nv.tkinfo,"",@"SHT_NOTE"
	.sectionflags	@"SHF_NOTE_NV_TKINFO"
	.tkinfo
        /*0018*/ 	.word	0x00000002
        /*0030*/ 	.string	""
        /*0030*/ 	.string	"ptxas"
        /*0030*/ 	.string	"Cuda compilation tools, release 13.0, V13.0.88"
        /*0030*/ 	.string	"Build cuda_13.0.r13.0/compiler.36424714_0"
        /*0030*/ 	.string	"-arch sm_100 -m 64 "



//--------------------- .note.nv.cuinfo           --------------------------
	.section	.note.nv.cuinfo,"",@"SHT_NOTE"
	.sectionflags	@"SHF_NOTE_NV_CUINFO"
        /*0018*/ 	.short	0x0002
        /*001a*/ 	.short	0x0064
        /*001c*/ 	.short	0x0082
	.zero		2


//--------------------- .nv.info                  --------------------------
	.section	.nv.info,"",@"SHT_CUDA_INFO"
	.align	4


	//----- nvinfo : EIATTR_REGCOUNT
	.align		4
        /*0000*/ 	.byte	0x04, 0x2f
        /*0002*/ 	.short	(.L_1 - .L_0)
	.align		4
.L_0:
        /*0004*/ 	.word	index@(_Z7mov_upKPiS_ii)
        /*0008*/ 	.word	0x00000010


	//----- nvinfo : EIATTR_FRAME_SIZE
	.align		4
.L_1:
        /*000c*/ 	.byte	0x04, 0x11
        /*000e*/ 	.short	(.L_3 - .L_2)
	.align		4
.L_2:
        /*0010*/ 	.word	index@(_Z7mov_upKPiS_ii)
        /*0014*/ 	.word	0x00000000


	//----- nvinfo : EIATTR_REGCOUNT
	.align		4
.L_3:
        /*0018*/ 	.byte	0x04, 0x2f
        /*001a*/ 	.short	(.L_5 - .L_4)
	.align		4
.L_4:
        /*001c*/ 	.word	index@(_Z9mov_downKPPi)
        /*0020*/ 	.word	0x00000004


	//----- nvinfo : EIATTR_FRAME_SIZE
	.align		4
.L_5:
        /*0024*/ 	.byte	0x04, 0x11
        /*0026*/ 	.short	(.L_7 - .L_6)
	.align		4
.L_6:
        /*0028*/ 	.word	index@(_Z9mov_downKPPi)
        /*002c*/ 	.word	0x00000000


	//----- nvinfo : EIATTR_REGCOUNT
	.align		4
.L_7:
        /*0030*/ 	.byte	0x04, 0x2f
        /*0032*/ 	.short	(.L_9 - .L_8)
	.align		4
.L_8:
        /*0034*/ 	.word	index@(_Z9mov_leftKPPi)
        /*0038*/ 	.word	0x00000004


	//----- nvinfo : EIATTR_FRAME_SIZE
	.align		4
.L_9:
        /*003c*/ 	.byte	0x04, 0x11
        /*003e*/ 	.short	(.L_11 - .L_10)
	.align		4
.L_10:
        /*0040*/ 	.word	index@(_Z9mov_leftKPPi)
        /*0044*/ 	.word	0x00000000


	//----- nvinfo : EIATTR_REGCOUNT
	.align		4
.L_11:
        /*0048*/ 	.byte	0x04, 0x2f
        /*004a*/ 	.short	(.L_13 - .L_12)
	.align		4
.L_12:
        /*004c*/ 	.word	index@(_Z10mov_rightKPPi)
        /*0050*/ 	.word	0x00000004


	//----- nvinfo : EIATTR_FRAME_SIZE
	.align		4
.L_13:
        /*0054*/ 	.byte	0x04, 0x11
        /*0056*/ 	.short	(.L_15 - .L_14)
	.align		4
.L_14:
        /*0058*/ 	.word	index@(_Z10mov_rightKPPi)
        /*005c*/ 	.word	0x00000000


	//----- nvinfo : EIATTR_MIN_STACK_SIZE
	.align		4
.L_15:
        /*0060*/ 	.byte	0x04, 0x12
        /*0062*/ 	.short	(.L_17 - .L_16)
	.align		4
.L_16:
        /*0064*/ 	.word	index@(_Z10mov_rightKPPi)
        /*0068*/ 	.word	0x00000000


	//----- nvinfo : EIATTR_MIN_STACK_SIZE
	.align		4
.L_17:
        /*006c*/ 	.byte	0x04, 0x12
        /*006e*/ 	.short	(.L_19 - .L_18)
	.align		4
.L_18:
        /*0070*/ 	.word	index@(_Z9mov_leftKPPi)
        /*0074*/ 	.word	0x00000000


	//----- nvinfo : EIATTR_MIN_STACK_SIZE
	.align		4
.L_19:
        /*0078*/ 	.byte	0x04, 0x12
        /*007a*/ 	.short	(.L_21 - .L_20)
	.align		4
.L_20:
        /*007c*/ 	.word	index@(_Z9mov_downKPPi)
        /*0080*/ 	.word	0x00000000


	//----- nvinfo : EIATTR_MIN_STACK_SIZE
	.align		4
.L_21:
        /*0084*/ 	.byte	0x04, 0x12
        /*0086*/ 	.short	(.L_23 - .L_22)
	.align		4
.L_22:
        /*0088*/ 	.word	index@(_Z7mov_upKPiS_ii)
        /*008c*/ 	.word	0x00000000
.L_23:


//--------------------- .nv.compat                --------------------------
	.section	.nv.compat,"",@"SHT_CUDA_COMPAT_INFO"
	.align	4
        /*0000*/ 	.byte	0x02, 0x09, 0x00, 0x00, 0x02, 0x02, 0x01, 0x00, 0x02, 0x05, 0x05, 0x00, 0x03, 0x07, 0x01, 0x01
        /*0010*/ 	.byte	0x02, 0x03, 0x00, 0x00, 0x02, 0x06, 0x01, 0x00, 0x04, 0x0b, 0x08, 0x00, 0x09, 0x00, 0x00, 0x00
        /*0020*/ 	.byte	0x00, 0x00, 0x00, 0x00


//--------------------- .nv.info._Z10mov_rightKPPi --------------------------
	.section	.nv.info._Z10mov_rightKPPi,"",@"SHT_CUDA_INFO"
	.sectionflags	@""
	.align	4


	//----- nvinfo : EIATTR_CUDA_API_VERSION
	.align		4
        /*0000*/ 	.byte	0x04, 0x37
        /*0002*/ 	.short	(.L_25 - .L_24)
.L_24:
        /*0004*/ 	.word	0x00000082


	//----- nvinfo : EIATTR_KPARAM_INFO
	.align		4
.L_25:
        /*0008*/ 	.byte	0x04, 0x17
        /*000a*/ 	.short	(.L_27 - .L_26)
.L_26:
        /*000c*/ 	.word	0x00000000
        /*0010*/ 	.short	0x0000
        /*0012*/ 	.short	0x0000
        /*0014*/ 	.byte	0x00, 0xf5, 0x21, 0x00


	//----- nvinfo : EIATTR_SPARSE_MMA_MASK
	.align		4
.L_27:
        /*0018*/ 	.byte	0x03, 0x50
        /*001a*/ 	.short	0x0000


	//----- nvinfo : EIATTR_MAXREG_COUNT
	.align		4
        /*001c*/ 	.byte	0x03, 0x1b
        /*001e*/ 	.short	0x00ff


	//----- nvinfo : EIATTR_MERCURY_ISA_VERSION
	.align		4
        /*0020*/ 	.byte	0x03, 0x5f
        /*0022*/ 	.short	0x0101


	//----- nvinfo : EIATTR_VRC_CTA_INIT_COUNT
	.align		4
        /*0024*/ 	.byte	0x02, 0x4a
	.zero		1
	.zero		1


	//----- nvinfo : EIATTR_EXIT_INSTR_OFFSETS
	.align		4
        /*0028*/ 	.byte	0x04, 0x1c
        /*002a*/ 	.short	(.L_29 - .L_28)


	//   ....[0]....
.L_28:
        /*002c*/ 	.word	0x00000010


	//----- nvinfo : EIATTR_CBANK_PARAM_SIZE
	.align		4
.L_29:
        /*0030*/ 	.byte	0x03, 0x19
        /*0032*/ 	.short	0x0008


	//----- nvinfo : EIATTR_PARAM_CBANK
	.align		4
        /*0034*/ 	.byte	0x04, 0x0a
        /*0036*/ 	.short	(.L_31 - .L_30)
	.align		4
.L_30:
        /*0038*/ 	.word	index@(.nv.constant0._Z10mov_rightKPPi)
        /*003c*/ 	.short	0x0380
        /*003e*/ 	.short	0x0008


	//----- nvinfo : EIATTR_SW_WAR
	.align		4
.L_31:
        /*0040*/ 	.byte	0x04, 0x36
        /*0042*/ 	.short	(.L_33 - .L_32)
.L_32:
        /*0044*/ 	.word	0x00000008
.L_33:


//--------------------- .nv.info._Z9mov_leftKPPi  --------------------------
	.section	.nv.info._Z9mov_leftKPPi,"",@"SHT_CUDA_INFO"
	.sectionflags	@""
	.align	4


	//----- nvinfo : EIATTR_CUDA_API_VERSION
	.align		4
        /*0000*/ 	.byte	0x04, 0x37
        /*0002*/ 	.short	(.L_35 - .L_34)
.L_34:
        /*0004*/ 	.word	0x00000082


	//----- nvinfo : EIATTR_KPARAM_INFO
	.align		4
.L_35:
        /*0008*/ 	.byte	0x04, 0x17
        /*000a*/ 	.short	(.L_37 - .L_36)
.L_36:
        /*000c*/ 	.word	0x00000000
        /*0010*/ 	.short	0x0000
        /*0012*/ 	.short	0x0000
        /*0014*/ 	.byte	0x00, 0xf5, 0x21, 0x00


	//----- nvinfo : EIATTR_SPARSE_MMA_MASK
	.align		4
.L_37:
        /*0018*/ 	.byte	0x03, 0x50
        /*001a*/ 	.short	0x0000


	//----- nvinfo : EIATTR_MAXREG_COUNT
	.align		4
        /*001c*/ 	.byte	0x03, 0x1b
        /*001e*/ 	.short	0x00ff


	//----- nvinfo : EIATTR_MERCURY_ISA_VERSION
	.align		4
        /*0020*/ 	.byte	0x03, 0x5f
        /*0022*/ 	.short	0x0101


	//----- nvinfo : EIATTR_VRC_CTA_INIT_COUNT
	.align		4
        /*0024*/ 	.byte	0x02, 0x4a
	.zero		1
	.zero		1


	//----- nvinfo : EIATTR_EXIT_INSTR_OFFSETS
	.align		4
        /*0028*/ 	.byte	0x04, 0x1c
        /*002a*/ 	.short	(.L_39 - .L_38)


	//   ....[0]....
.L_38:
        /*002c*/ 	.word	0x00000010


	//----- nvinfo : EIATTR_CBANK_PARAM_SIZE
	.align		4
.L_39:
        /*0030*/ 	.byte	0x03, 0x19
        /*0032*/ 	.short	0x0008


	//----- nvinfo : EIATTR_PARAM_CBANK
	.align		4
        /*0034*/ 	.byte	0x04, 0x0a
        /*0036*/ 	.short	(.L_41 - .L_40)
	.align		4
.L_40:
        /*0038*/ 	.word	index@(.nv.constant0._Z9mov_leftKPPi)
        /*003c*/ 	.short	0x0380
        /*003e*/ 	.short	0x0008


	//----- nvinfo : EIATTR_SW_WAR
	.align		4
.L_41:
        /*0040*/ 	.byte	0x04, 0x36
        /*0042*/ 	.short	(.L_43 - .L_42)
.L_42:
        /*0044*/ 	.word	0x00000008
.L_43:


//--------------------- .nv.info._Z9mov_downKPPi  --------------------------
	.section	.nv.info._Z9mov_downKPPi,"",@"SHT_CUDA_INFO"
	.sectionflags	@""
	.align	4


	//----- nvinfo : EIATTR_CUDA_API_VERSION
	.align		4
        /*0000*/ 	.byte	0x04, 0x37
        /*0002*/ 	.short	(.L_45 - .L_44)
.L_44:
        /*0004*/ 	.word	0x00000082


	//----- nvinfo : EIATTR_KPARAM_INFO
	.align		4
.L_45:
        /*0008*/ 	.byte	0x04, 0x17
        /*000a*/ 	.short	(.L_47 - .L_46)
.L_46:
        /*000c*/ 	.word	0x00000000
        /*0010*/ 	.short	0x0000
        /*0012*/ 	.short	0x0000
        /*0014*/ 	.byte	0x00, 0xf5, 0x21, 0x00


	//----- nvinfo : EIATTR_SPARSE_MMA_MASK
	.align		4
.L_47:
        /*0018*/ 	.byte	0x03, 0x50
        /*001a*/ 	.short	0x0000


	//----- nvinfo : EIATTR_MAXREG_COUNT
	.align		4
        /*001c*/ 	.byte	0x03, 0x1b
        /*001e*/ 	.short	0x00ff


	//----- nvinfo : EIATTR_MERCURY_ISA_VERSION
	.align		4
        /*0020*/ 	.byte	0x03, 0x5f
        /*0022*/ 	.short	0x0101


	//----- nvinfo : EIATTR_VRC_CTA_INIT_COUNT
	.align		4
        /*0024*/ 	.byte	0x02, 0x4a
	.zero		1
	.zero		1


	//----- nvinfo : EIATTR_EXIT_INSTR_OFFSETS
	.align		4
        /*0028*/ 	.byte	0x04, 0x1c
        /*002a*/ 	.short	(.L_49 - .L_48)


	//   ....[0]....
.L_48:
        /*002c*/ 	.word	0x00000010


	//----- nvinfo : EIATTR_CBANK_PARAM_SIZE
	.align		4
.L_49:
        /*0030*/ 	.byte	0x03, 0x19
        /*0032*/ 	.short	0x0008


	//----- nvinfo : EIATTR_PARAM_CBANK
	.align		4
        /*0034*/ 	.byte	0x04, 0x0a
        /*0036*/ 	.short	(.L_51 - .L_50)
	.align		4
.L_50:
        /*0038*/ 	.word	index@(.nv.constant0._Z9mov_downKPPi)
        /*003c*/ 	.short	0x0380
        /*003e*/ 	.short	0x0008


	//----- nvinfo : EIATTR_SW_WAR
	.align		4
.L_51:
        /*0040*/ 	.byte	0x04, 0x36
        /*0042*/ 	.short	(.L_53 - .L_52)
.L_52:
        /*0044*/ 	.word	0x00000008
.L_53:


//--------------------- .nv.info._Z7mov_upKPiS_ii --------------------------
	.section	.nv.info._Z7mov_upKPiS_ii,"",@"SHT_CUDA_INFO"
	.sectionflags	@""
	.align	4


	//----- nvinfo : EIATTR_CUDA_API_VERSION
	.align		4
        /*0000*/ 	.byte	0x04, 0x37
        /*0002*/ 	.short	(.L_55 - .L_54)
.L_54:
        /*0004*/ 	.word	0x00000082


	//----- nvinfo : EIATTR_KPARAM_INFO
	.align		4
.L_55:
        /*0008*/ 	.byte	0x04, 0x17
        /*000a*/ 	.short	(.L_57 - .L_56)
.L_56:
        /*000c*/ 	.word	0x00000000
        /*0010*/ 	.short	0x0003
        /*0012*/ 	.short	0x0014
        /*0014*/ 	.byte	0x00, 0xf0, 0x11, 0x00


	//----- nvinfo : EIATTR_KPARAM_INFO
	.align		4
.L_57:
        /*0018*/ 	.byte	0x04, 0x17
        /*001a*/ 	.short	(.L_59 - .L_58)
.L_58:
        /*001c*/ 	.word	0x00000000
        /*0020*/ 	.short	0x0002
        /*0022*/ 	.short	0x0010
        /*0024*/ 	.byte	0x00, 0xf0, 0x11, 0x00


	//----- nvinfo : EIATTR_KPARAM_INFO
	.align		4
.L_59:
        /*0028*/ 	.byte	0x04, 0x17
        /*002a*/ 	.short	(.L_61 - .L_60)
.L_60:
        /*002c*/ 	.word	0x00000000
        /*0030*/ 	.short	0x0001
        /*0032*/ 	.short	0x0008
        /*0034*/ 	.byte	0x00, 0xf5, 0x21, 0x00


	//----- nvinfo : EIATTR_KPARAM_INFO
	.align		4
.L_61:
        /*0038*/ 	.byte	0x04, 0x17
        /*003a*/ 	.short	(.L_63 - .L_62)
.L_62:
        /*003c*/ 	.word	0x00000000
        /*0040*/ 	.short	0x0000
        /*0042*/ 	.short	0x0000
        /*0044*/ 	.byte	0x00, 0xf5, 0x21, 0x00


	//----- nvinfo : EIATTR_SPARSE_MMA_MASK
	.align		4
.L_63:
        /*0048*/ 	.byte	0x03, 0x50
        /*004a*/ 	.short	0x0000


	//----- nvinfo : EIATTR_MAXREG_COUNT
	.align		4
        /*004c*/ 	.byte	0x03, 0x1b
        /*004e*/ 	.short	0x00ff


	//----- nvinfo : EIATTR_MERCURY_ISA_VERSION
	.align		4
        /*0050*/ 	.byte	0x03, 0x5f
        /*0052*/ 	.short	0x0101


	//----- nvinfo : EIATTR_VRC_CTA_INIT_COUNT
	.align		4
        /*0054*/ 	.byte	0x02, 0x4a
	.zero		1
	.zero		1


	//----- nvinfo : EIATTR_EXIT_INSTR_OFFSETS
	.align		4
        /*0058*/ 	.byte	0x04, 0x1c
        /*005a*/ 	.short	(.L_65 - .L_64)


	//   ....[0]....
.L_64:
        /*005c*/ 	.word	0x00000060


	//   ....[1]....
        /*0060*/ 	.word	0x00000130


	//   ....[2]....
        /*0064*/ 	.word	0x00000150


	//   ....[3]....
        /*0068*/ 	.word	0x00000190


	//----- nvinfo : EIATTR_CBANK_PARAM_SIZE
	.align		4
.L_65:
        /*006c*/ 	.byte	0x03, 0x19
        /*006e*/ 	.short	0x0018


	//----- nvinfo : EIATTR_PARAM_CBANK
	.align		4
        /*0070*/ 	.byte	0x04, 0x0a
        /*0072*/ 	.short	(.L_67 - .L_66)
	.align		4
.L_66:
        /*0074*/ 	.word	index@(.nv.constant0._Z7mov_upKPiS_ii)
        /*0078*/ 	.short	0x0380
        /*007a*/ 	.short	0x0018


	//----- nvinfo : EIATTR_SW_WAR
	.align		4
.L_67:
        /*007c*/ 	.byte	0x04, 0x36
        /*007e*/ 	.short	(.L_69 - .L_68)
.L_68:
        /*0080*/ 	.word	0x00000008
.L_69:


//--------------------- .nv.callgraph             --------------------------
	.section	.nv.callgraph,"",@"SHT_CUDA_CALLGRAPH"
	.align	4
	.sectionentsize	8
	.align		4
        /*0000*/ 	.word	0x00000000
	.align		4
        /*0004*/ 	.word	0xffffffff
	.align		4
        /*0008*/ 	.word	0x00000000
	.align		4
        /*000c*/ 	.word	0xfffffffe
	.align		4
        /*0010*/ 	.word	0x00000000
	.align		4
        /*0014*/ 	.word	0xfffffffd
	.align		4
        /*0018*/ 	.word	0x00000000
	.align		4
        /*001c*/ 	.word	0xfffffffc


//--------------------- .text._Z10mov_rightKPPi   --------------------------
	.section	.text._Z10mov_rightKPPi,"ax",@progbits
	.align	128
        .global         _Z10mov_rightKPPi
        .type           _Z10mov_rightKPPi,@function
        .size           _Z10mov_rightKPPi,(.L_x_4 - _Z10mov_rightKPPi)
        .other          _Z10mov_rightKPPi,@"STO_CUDA_ENTRY STV_DEFAULT"
_Z10mov_rightKPPi:
.text._Z10mov_rightKPPi:
[----:B------:R-:W-:Y:S01]  /*0000*/  LDC R1, c[0x0][0x37c] ;  /* 0x0000df00ff017b82 */ /* 0x000fe20000000800 */
[----:B------:R-:W-:Y:S05]  /*0010*/  EXIT ;  /* 0x000000000000794d */ /* 0x000fea0003800000 */
.L_x_0:
[----:B------:R-:W-:-:S00]  /*0020*/  BRA `(.L_x_0) ;  /* 0xfffffffc00fc7947 */ /* 0x000fc0000383ffff */
[----:B------:R-:W-:-:S00]  /*0030*/  NOP ;  /* 0x0000000000007918 */ /* 0x000fc00000000000 */
        /* <DEDUP_REMOVED lines=12> */
.L_x_4:


//--------------------- .text._Z9mov_leftKPPi     --------------------------
	.section	.text._Z9mov_leftKPPi,"ax",@progbits
	.align	128
        .global         _Z9mov_leftKPPi
        .type           _Z9mov_leftKPPi,@function
        .size           _Z9mov_leftKPPi,(.L_x_5 - _Z9mov_leftKPPi)
        .other          _Z9mov_leftKPPi,@"STO_CUDA_ENTRY STV_DEFAULT"
_Z9mov_leftKPPi:
.text._Z9mov_leftKPPi:
[----:B------:R-:W-:Y:S01]  /*0000*/  LDC R1, c[0x0][0x37c] ;  /* 0x0000df00ff017b82 */ /* 0x000fe20000000800 */
[----:B------:R-:W-:Y:S05]  /*0010*/  EXIT ;  /* 0x000000000000794d */ /* 0x000fea0003800000 */
.L_x_1:
        /* <DEDUP_REMOVED lines=14> */
.L_x_5:


//--------------------- .text._Z9mov_downKPPi     --------------------------
	.section	.text._Z9mov_downKPPi,"ax",@progbits
	.align	128
        .global         _Z9mov_downKPPi
        .type           _Z9mov_downKPPi,@function
        .size           _Z9mov_downKPPi,(.L_x_6 - _Z9mov_downKPPi)
        .other          _Z9mov_downKPPi,@"STO_CUDA_ENTRY STV_DEFAULT"
_Z9mov_downKPPi:
.text._Z9mov_downKPPi:
[----:B------:R-:W-:Y:S01]  /*0000*/  LDC R1, c[0x0][0x37c] ;  /* 0x0000df00ff017b82 */ /* 0x000fe20000000800 */
[----:B------:R-:W-:Y:S05]  /*0010*/  EXIT ;  /* 0x000000000000794d */ /* 0x000fea0003800000 */
.L_x_2:
        /* <DEDUP_REMOVED lines=14> */
.L_x_6:


//--------------------- .text._Z7mov_upKPiS_ii    --------------------------
	.section	.text._Z7mov_upKPiS_ii,"ax",@progbits
	.align	128
        .global         _Z7mov_upKPiS_ii
        .type           _Z7mov_upKPiS_ii,@function
        .size           _Z7mov_upKPiS_ii,(.L_x_7 - _Z7mov_upKPiS_ii)
        .other          _Z7mov_upKPiS_ii,@"STO_CUDA_ENTRY STV_DEFAULT"
_Z7mov_upKPiS_ii:
.text._Z7mov_upKPiS_ii:
[----:B------:R-:W-:Y:S01]  /*0000*/  LDC R1, c[0x0][0x37c] ;  /* 0x0000df00ff017b82 */ /* 0x000fe20000000800 */
[----:B------:R-:W0:Y:S07]  /*0010*/  S2R R3, SR_TID.X ;  /* 0x0000000000037919 */ /* 0x000e2e0000002100 */
[----:B------:R-:W0:Y:S08]  /*0020*/  S2UR UR4, SR_CTAID.X ;  /* 0x00000000000479c3 */ /* 0x000e300000002500 */
[----:B------:R-:W0:Y:S02]  /*0030*/  LDC R0, c[0x0][0x390] ;  /* 0x0000e400ff007b82 */ /* 0x000e240000000800 */
[----:B0-----:R-:W-:-:S05]  /*0040*/  IMAD R3, R0, UR4, R3 ;  /* 0x0000000400037c24 */ /* 0x001fca000f8e0203 */
[----:B------:R-:W-:-:S13]  /*0050*/  ISETP.GE.AND P0, PT, R3, R0, PT ;  /* 0x000000000300720c */ /* 0x000fda0003f06270 */
[----:B------:R-:W-:Y:S05]  /*0060*/  @!P0 EXIT ;  /* 0x000000000000894d */ /* 0x000fea0003800000 */
[----:B------:R-:W0:Y:S01]  /*0070*/  LDC.64 R4, c[0x0][0x380] ;  /* 0x0000e000ff047b82 */ /* 0x000e220000000a00 */
[----:B------:R-:W1:Y:S01]  /*0080*/  LDCU.64 UR4, c[0x0][0x358] ;  /* 0x00006b00ff0477ac */ /* 0x000e620008000a00 */
[C---:B------:R-:W-:Y:S01]  /*0090*/  IADD3 R9, PT, PT, R3.reuse, -R0, RZ ;  /* 0x8000000003097210 */ /* 0x040fe20007ffe0ff */
[----:B0-----:R-:W-:-:S04]  /*00a0*/  IMAD.WIDE R2, R3, 0x4, R4 ;  /* 0x0000000403027825 */ /* 0x001fc800078e0204 */
[----:B------:R-:W-:Y:S01]  /*00b0*/  IMAD.WIDE R4, R9, 0x4, R4 ;  /* 0x0000000409047825 */ /* 0x000fe200078e0204 */
[----:B-1----:R-:W2:Y:S05]  /*00c0*/  LDG.E R11, desc[UR4][R2.64] ;  /* 0x00000004020b7981 */ /* 0x002eaa000c1e1900 */
[----:B------:R-:W2:Y:S02]  /*00d0*/  LDG.E R4, desc[UR4][R4.64] ;  /* 0x0000000404047981 */ /* 0x000ea4000c1e1900 */
[----:B--2---:R-:W-:-:S13]  /*00e0*/  ISETP.NE.AND P0, PT, R11, R4, PT ;  /* 0x000000040b00720c */ /* 0x004fda0003f05270 */
[----:B------:R-:W0:Y:S01]  /*00f0*/  @!P0 LDC.64 R6, c[0x0][0x388] ;  /* 0x0000e200ff068b82 */ /* 0x000e220000000a00 */
[----:B------:R-:W-:Y:S01]  /*0100*/  @!P0 SHF.L.U32 R13, R11, 0x1, RZ ;  /* 0x000000010b0d8819 */ /* 0x000fe200000006ff */
[----:B0-----:R-:W-:-:S05]  /*0110*/  @!P0 IMAD.WIDE R6, R9, 0x4, R6 ;  /* 0x0000000409068825 */ /* 0x001fca00078e0206 */
[----:B------:R0:W-:Y:S01]  /*0120*/  @!P0 STG.E desc[UR4][R6.64], R13 ;  /* 0x0000000d06008986 */ /* 0x0001e2000c101904 */
[----:B------:R-:W-:Y:S05]  /*0130*/  @!P0 EXIT ;  /* 0x000000000000894d */ /* 0x000fea0003800000 */
[----:B------:R-:W-:-:S13]  /*0140*/  ISETP.NE.AND P0, PT, R4, RZ, PT ;  /* 0x000000ff0400720c */ /* 0x000fda0003f05270 */
[----:B------:R-:W-:Y:S05]  /*0150*/  @P0 EXIT ;  /* 0x000000000000094d */ /* 0x000fea0003800000 */
[----:B------:R-:W1:Y:S02]  /*0160*/  LDC.64 R2, c[0x0][0x388] ;  /* 0x0000e200ff027b82 */ /* 0x000e640000000a00 */
[----:B-1----:R-:W-:-:S05]  /*0170*/  IMAD.WIDE R2, R9, 0x4, R2 ;  /* 0x0000000409027825 */ /* 0x002fca00078e0202 */
[----:B------:R-:W-:Y:S01]  /*0180*/  STG.E desc[UR4][R2.64], R11 ;  /* 0x0000000b02007986 */ /* 0x000fe2000c101904 */
[----:B------:R-:W-:Y:S05]  /*0190*/  EXIT ;  /* 0x000000000000794d */ /* 0x000fea0003800000 */
.L_x_3:
        /* <DEDUP_REMOVED lines=14> */
.L_x_7:


//--------------------- .nv.shared.reserved.0     --------------------------
	.section	.nv.shared.reserved.0,"aw",@nobits
	.weak		__nv_reservedSMEM_offset_0_alias
	.size		__nv_reservedSMEM_offset_0_alias, 0, 64
	.other		__nv_reservedSMEM_offset_0_alias,@"STO_CUDA_RESERVED_SHARED STV_DEFAULT"
__nv_reservedSMEM_offset_0_alias:
	.zero		0
	.zero		64


//--------------------- .nv.constant0._Z10mov_rightKPPi --------------------------
	.section	.nv.constant0._Z10mov_rightKPPi,"a",@progbits
	.sectionflags	@""
	.align	4
.nv.constant0._Z10mov_rightKPPi:
	.zero		904


//--------------------- .nv.constant0._Z9mov_leftKPPi --------------------------
	.section	.nv.constant0._Z9mov_leftKPPi,"a",@progbits
	.sectionflags	@""
	.align	4
.nv.constant0._Z9mov_leftKPPi:
	.zero		904


//--------------------- .nv.constant0._Z9mov_downKPPi --------------------------
	.section	.nv.constant0._Z9mov_downKPPi,"a",@progbits
	.sectionflags	@""
	.align	4
.nv.constant0._Z9mov_downKPPi:
	.zero		904


//--------------------- .nv.constant0._Z7mov_upKPiS_ii --------------------------
	.section	.nv.constant0._Z7mov_upKPiS_ii,"a",@progbits
	.sectionflags	@""
	.align	4
.nv.constant0._Z7mov_upKPiS_ii:
	.zero		920


//--------------------- SYMBOLS --------------------------

	.type		.nv.reservedSmem.offset0,@object
	.size		.nv.reservedSmem.offset0,0x4
